	.headerflags	@"EF_CUDA_TEXMODE_UNIFIED EF_CUDA_64BIT_ADDRESS EF_CUDA_ACCELERATORS EF_CUDA_SM90 EF_CUDA_VIRTUAL_SM(EF_CUDA_SM90)"
	.elftype	@"ET_EXEC"


//--------------------- .nv.info                  --------------------------
	.section	.nv.info,"",@"SHT_CUDA_INFO"
	.align	4


	//----- nvinfo : EIATTR_REGCOUNT
	.align		4
        /*0000*/ 	.byte	0x04, 0x2f
        /*0002*/ 	.short	(.L_3 - .L_2)
	.align		4
.L_2:
        /*0004*/ 	.word	index@(triton_poi_fused__native_batch_norm_legit_no_training_relu_19)
        /*0008*/ 	.word	0x00000014


	//----- nvinfo : EIATTR_MIN_STACK_SIZE
	.align		4
.L_3:
        /*000c*/ 	.byte	0x04, 0x12
        /*000e*/ 	.short	(.L_5 - .L_4)
	.align		4
.L_4:
        /*0010*/ 	.word	index@(triton_poi_fused__native_batch_norm_legit_no_training_relu_19)
        /*0014*/ 	.word	0x00000000


	//----- nvinfo : EIATTR_FRAME_SIZE
	.align		4
.L_5:
        /*0018*/ 	.byte	0x04, 0x11
        /*001a*/ 	.short	(.L_7 - .L_6)
	.align		4
.L_6:
        /*001c*/ 	.word	index@(triton_poi_fused__native_batch_norm_legit_no_training_relu_19)
        /*0020*/ 	.word	0x00000000


	//----- nvinfo : EIATTR_MIN_STACK_SIZE
	.align		4
.L_7:
        /*0024*/ 	.byte	0x04, 0x12
        /*0026*/ 	.short	(.L_9 - .L_8)
	.align		4
.L_8:
        /*0028*/ 	.word	index@(triton_poi_fused__native_batch_norm_legit_no_training_relu_19)
        /*002c*/ 	.word	0x00000000
.L_9:


//--------------------- .nv.info.triton_poi_fused__native_batch_norm_legit_no_training_relu_19 --------------------------
	.section	.nv.info.triton_poi_fused__native_batch_norm_legit_no_training_relu_19,"",@"SHT_CUDA_INFO"
	.sectionflags	@""
	.align	4


	//----- nvinfo : EIATTR_CUDA_API_VERSION
	.align		4
        /*0000*/ 	.byte	0x04, 0x37
        /*0002*/ 	.short	(.L_11 - .L_10)
.L_10:
        /*0004*/ 	.word	0x0000007c


	//----- nvinfo : EIATTR_KPARAM_INFO
	.align		4
.L_11:
        /*0008*/ 	.byte	0x04, 0x17
        /*000a*/ 	.short	(.L_13 - .L_12)
.L_12:
        /*000c*/ 	.word	0x00000000
        /*0010*/ 	.short	0x0006
        /*0012*/ 	.short	0x0030
        /*0014*/ 	.byte	0x00, 0xf0, 0x11, 0x00


	//----- nvinfo : EIATTR_KPARAM_INFO
	.align		4
.L_13:
        /*0018*/ 	.byte	0x04, 0x17
        /*001a*/ 	.short	(.L_15 - .L_14)
.L_14:
        /*001c*/ 	.word	0x00000000
        /*0020*/ 	.short	0x0005
        /*0022*/ 	.short	0x0028
        /*0024*/ 	.byte	0x00, 0xf4, 0x21, 0x00


	//----- nvinfo : EIATTR_KPARAM_INFO
	.align		4
.L_15:
        /*0028*/ 	.byte	0x04, 0x17
        /*002a*/ 	.short	(.L_17 - .L_16)
.L_16:
        /*002c*/ 	.word	0x00000000
        /*0030*/ 	.short	0x0004
        /*0032*/ 	.short	0x0020
        /*0034*/ 	.byte	0x00, 0xf4, 0x21, 0x00


	//----- nvinfo : EIATTR_KPARAM_INFO
	.align		4
.L_17:
        /*0038*/ 	.byte	0x04, 0x17
        /*003a*/ 	.short	(.L_19 - .L_18)
.L_18:
        /*003c*/ 	.word	0x00000000
        /*0040*/ 	.short	0x0003
        /*0042*/ 	.short	0x0018
        /*0044*/ 	.byte	0x00, 0xf4, 0x21, 0x00


	//----- nvinfo : EIATTR_KPARAM_INFO
	.align		4
.L_19:
        /*0048*/ 	.byte	0x04, 0x17
        /*004a*/ 	.short	(.L_21 - .L_20)
.L_20:
        /*004c*/ 	.word	0x00000000
        /*0050*/ 	.short	0x0002
        /*0052*/ 	.short	0x0010
        /*0054*/ 	.byte	0x00, 0xf4, 0x21, 0x00


	//----- nvinfo : EIATTR_KPARAM_INFO
	.align		4
.L_21:
        /*0058*/ 	.byte	0x04, 0x17
        /*005a*/ 	.short	(.L_23 - .L_22)
.L_22:
        /*005c*/ 	.word	0x00000000
        /*0060*/ 	.short	0x0001
        /*0062*/ 	.short	0x0008
        /*0064*/ 	.byte	0x00, 0xf4, 0x21, 0x00


	//----- nvinfo : EIATTR_KPARAM_INFO
	.align		4
.L_23:
        /*0068*/ 	.byte	0x04, 0x17
        /*006a*/ 	.short	(.L_25 - .L_24)
.L_24:
        /*006c*/ 	.word	0x00000000
        /*0070*/ 	.short	0x0000
        /*0072*/ 	.short	0x0000
        /*0074*/ 	.byte	0x00, 0xf4, 0x21, 0x00


	//----- nvinfo : EIATTR_SPARSE_MMA_MASK
	.align		4
.L_25:
        /*0078*/ 	.byte	0x03, 0x50
        /*007a*/ 	.short	0x0000


	//----- nvinfo : EIATTR_MAXREG_COUNT
	.align		4
        /*007c*/ 	.byte	0x03, 0x1b
        /*007e*/ 	.short	0x00ff


	//----- nvinfo : EIATTR_EXIT_INSTR_OFFSETS
	.align		4
        /*0080*/ 	.byte	0x04, 0x1c
        /*0082*/ 	.short	(.L_27 - .L_26)


	//   ....[0]....
.L_26:
        /*0084*/ 	.word	0x00000330


	//   ....[1]....
        /*0088*/ 	.word	0x00000350


	//----- nvinfo : EIATTR_REQNTID
	.align		4
.L_27:
        /*008c*/ 	.byte	0x04, 0x10
        /*008e*/ 	.short	(.L_29 - .L_28)
.L_28:
        /*0090*/ 	.word	0x00000020
        /*0094*/ 	.word	0x00000001
        /*0098*/ 	.word	0x00000001


	//----- nvinfo : EIATTR_CBANK_PARAM_SIZE
	.align		4
.L_29:
        /*009c*/ 	.byte	0x03, 0x19
        /*009e*/ 	.short	0x0034


	//----- nvinfo : EIATTR_PARAM_CBANK
	.align		4
        /*00a0*/ 	.byte	0x04, 0x0a
        /*00a2*/ 	.short	(.L_31 - .L_30)
	.align		4
.L_30:
        /*00a4*/ 	.word	index@(.nv.constant0.triton_poi_fused__native_batch_norm_legit_no_training_relu_19)
        /*00a8*/ 	.short	0x0210
        /*00aa*/ 	.short	0x0034


	//----- nvinfo : EIATTR_SW_WAR
	.align		4
.L_31:
        /*00ac*/ 	.byte	0x04, 0x36
        /*00ae*/ 	.short	(.L_33 - .L_32)
.L_32:
        /*00b0*/ 	.word	0x00000008
.L_33:


//--------------------- .nv.callgraph             --------------------------
	.section	.nv.callgraph,"",@"SHT_CUDA_CALLGRAPH"
	.align	4
	.sectionentsize	8
	.align		4
        /*0000*/ 	.word	0x00000000
	.align		4
        /*0004*/ 	.word	0xffffffff
	.align		4
        /*0008*/ 	.word	0x00000000
	.align		4
        /*000c*/ 	.word	0xfffffffe
	.align		4
        /*0010*/ 	.word	0x00000000
	.align		4
        /*0014*/ 	.word	0xfffffffd
	.align		4
        /*0018*/ 	.word	0x00000000
	.align		4
        /*001c*/ 	.word	0xfffffffc


//--------------------- .nv.constant4             --------------------------
	.section	.nv.constant4,"a",@progbits
	.align	8
	.align		8
.nv.constant4:
        /*0000*/ 	.dword	_$_str
	.align		8
        /*0008*/ 	.dword	_$_str_$_2


//--------------------- .text.triton_poi_fused__native_batch_norm_legit_no_training_relu_19 --------------------------
	.section	.text.triton_poi_fused__native_batch_norm_legit_no_training_relu_19,"ax",@progbits
	.align	128
        .global         triton_poi_fused__native_batch_norm_legit_no_training_relu_19
        .type           triton_poi_fused__native_batch_norm_legit_no_training_relu_19,@function
        .size           triton_poi_fused__native_batch_norm_legit_no_training_relu_19,(.L_x_1 - triton_poi_fused__native_batch_norm_legit_no_training_relu_19)
        .other          triton_poi_fused__native_batch_norm_legit_no_training_relu_19,@"STO_CUDA_ENTRY STV_DEFAULT"
triton_poi_fused__native_batch_norm_legit_no_training_relu_19:
.text.triton_poi_fused__native_batch_norm_legit_no_training_relu_19:
[----:B------:R-:W0:Y:S01]  /*0000*/  LDC R1, c[0x0][0x28] ;  /* 0x00000a00ff017b82 */ /* 0x000e220000000800 */
[----:B------:R-:W1:Y:S07]  /*0010*/  S2R R0, SR_TID.X ;  /* 0x0000000000007919 */ /* 0x000e6e0000002100 */
[----:B------:R-:W2:Y:S01]  /*0020*/  LDC.64 R6, c[0x0][0x220] ;  /* 0x00008800ff067b82 */ /* 0x000ea20000000a00 */
[----:B------:R-:W-:Y:S01]  /*0030*/  HFMA2.MMA R12, -RZ, RZ, 0, 0 ;  /* 0x00000000ff0c7435 */ /* 0x000fe200000001ff */
[----:B------:R-:W-:Y:S01]  /*0040*/  ULDC.64 UR4, c[0x0][0x208] ;  /* 0x0000820000047ab9 */ /* 0x000fe20000000a00 */
[----:B------:R-:W3:Y:S05]  /*0050*/  S2R R13, SR_CTAID.X ;  /* 0x00000000000d7919 */ /* 0x000eea0000002500 */
[----:B------:R-:W4:Y:S08]  /*0060*/  LDC.64 R4, c[0x0][0x218] ;  /* 0x00008600ff047b82 */ /* 0x000f300000000a00 */
[----:B------:R-:W5:Y:S08]  /*0070*/  LDC.64 R8, c[0x0][0x228] ;  /* 0x00008a00ff087b82 */ /* 0x000f700000000a00 */
[----:B------:R-:W4:Y:S01]  /*0080*/  LDC.64 R10, c[0x0][0x230] ;  /* 0x00008c00ff0a7b82 */ /* 0x000f220000000a00 */
[----:B-1----:R-:W-:-:S02]  /*0090*/  LOP3.LUT R0, R0, 0x1f, RZ, 0xc0, !PT ;  /* 0x0000001f00007812 */ /* 0x002fc400078ec0ff */
[----:B---3--:R-:W-:-:S03]  /*00a0*/  SHF.R.S32.HI R2, RZ, 0x1a, R13 ;  /* 0x0000001aff027819 */ /* 0x008fc6000001140d */
[----:B------:R-:W-:Y:S01]  /*00b0*/  IMAD R13, R13, 0x20, R0 ;  /* 0x000000200d0d7824 */ /* 0x000fe200078e0200 */
[----:B------:R-:W-:-:S04]  /*00c0*/  SGXT R0, R2, 0x1 ;  /* 0x000000010200781a */ /* 0x000fc80000000200 */
[----:B------:R-:W-:Y:S02]  /*00d0*/  ISETP.GE.AND P0, PT, R13, 0x20, PT ;  /* 0x000000200d00780c */ /* 0x000fe40003f06270 */
[----:B------:R-:W-:-:S04]  /*00e0*/  LEA.HI R0, R0, R13, RZ, 0x2 ;  /* 0x0000000d00007211 */ /* 0x000fc800078f10ff */
[----:B------:R-:W-:-:S04]  /*00f0*/  SHF.R.S32.HI R3, RZ, 0x2, R0 ;  /* 0x00000002ff037819 */ /* 0x000fc80000011400 */
[----:B------:R-:W-:-:S04]  /*0100*/  LEA.HI R0, R0, R3, RZ, 0x1 ;  /* 0x0000000300007211 */ /* 0x000fc800078f08ff */
[----:B------:R-:W-:-:S05]  /*0110*/  LOP3.LUT R0, R0, 0xfffffffe, RZ, 0xc0, !PT ;  /* 0xfffffffe00007812 */ /* 0x000fca00078ec0ff */
[----:B------:R-:W-:Y:S02]  /*0120*/  IMAD.IADD R15, R3, 0x1, -R0 ;  /* 0x00000001030f7824 */ /* 0x000fe400078e0a00 */
[----:B------:R-:W1:Y:S02]  /*0130*/  LDC.64 R2, c[0x0][0x210] ;  /* 0x00008400ff027b82 */ /* 0x000e640000000a00 */
[----:B--2---:R-:W-:-:S05]  /*0140*/  IMAD.WIDE R6, R15, 0x4, R6 ;  /* 0x000000040f067825 */ /* 0x004fca00078e0206 */
[----:B------:R5:W2:Y:S01]  /*0150*/  @!P0 LDG.E.EL R12, desc[UR4][R6.64] ;  /* 0x00000004060c8981 */ /* 0x000aa2000c2e1900 */
[----:B------:R-:W-:Y:S01]  /*0160*/  IMAD.MOV.U32 R0, RZ, RZ, RZ ;  /* 0x000000ffff007224 */ /* 0x000fe200078e00ff */
[----:B------:R-:W-:Y:S01]  /*0170*/  MOV R17, RZ ;  /* 0x000000ff00117202 */ /* 0x000fe20000000f00 */
[----:B----4-:R-:W-:-:S05]  /*0180*/  IMAD.WIDE R4, R15, 0x4, R4 ;  /* 0x000000040f047825 */ /* 0x010fca00078e0204 */
[----:B------:R3:W4:Y:S01]  /*0190*/  @!P0 LDG.E.EL R17, desc[UR4][R4.64] ;  /* 0x0000000404118981 */ /* 0x000722000c2e1900 */
[----:B-----5:R-:W-:-:S04]  /*01a0*/  IMAD.WIDE R6, R15, 0x4, R8 ;  /* 0x000000040f067825 */ /* 0x020fc800078e0208 */
[----:B-1----:R-:W-:-:S04]  /*01b0*/  IMAD.WIDE R2, R13, 0x4, R2 ;  /* 0x000000040d027825 */ /* 0x002fc800078e0202 */
[----:B0-----:R-:W-:Y:S01]  /*01c0*/  IMAD.WIDE R8, R15, 0x4, R10 ;  /* 0x000000040f087825 */ /* 0x001fe200078e020a */
[----:B------:R0:W4:Y:S01]  /*01d0*/  @!P0 LDG.E R0, desc[UR4][R2.64] ;  /* 0x0000000402008981 */ /* 0x000122000c1e1900 */
[----:B------:R-:W-:-:S06]  /*01e0*/  CS2R R10, SRZ ;  /* 0x00000000000a7805 */ /* 0x000fcc000001ff00 */
[----:B------:R-:W5:Y:S01]  /*01f0*/  @!P0 LDG.E.EL R10, desc[UR4][R6.64] ;  /* 0x00000004060a8981 */ /* 0x000f62000c2e1900 */
[----:B---3--:R-:W-:Y:S01]  /*0200*/  HFMA2.MMA R5, -RZ, RZ, 1.625, 0 ;  /* 0x3e800000ff057435 */ /* 0x008fe200000001ff */
[----:B0-----:R-:W0:Y:S02]  /*0210*/  LDC.64 R2, c[0x0][0x238] ;  /* 0x00008e00ff027b82 */ /* 0x001e240000000a00 */
[----:B------:R-:W5:Y:S01]  /*0220*/  @!P0 LDG.E.EL R11, desc[UR4][R8.64] ;  /* 0x00000004080b8981 */ /* 0x000f62000c2e1900 */
[----:B0-----:R-:W-:-:S04]  /*0230*/  IMAD.WIDE R2, R13, 0x4, R2 ;  /* 0x000000040d027825 */ /* 0x001fc800078e0202 */
[----:B--2---:R-:W-:-:S04]  /*0240*/  FADD R12, R12, 9.9999997473787516356e-06 ;  /* 0x3727c5ac0c0c7421 */ /* 0x004fc80000000000 */
[----:B------:R-:W0:Y:S02]  /*0250*/  MUFU.SQRT R14, R12 ;  /* 0x0000000c000e7308 */ /* 0x000e240000002000 */
[C---:B0-----:R-:W-:Y:S02]  /*0260*/  FSETP.GT.AND P1, PT, R14.reuse, 8.50705917302346158658e+37, PT ;  /* 0x7e8000000e00780b */ /* 0x041fe40003f24000 */
[----:B------:R-:W-:-:S11]  /*0270*/  FSETP.GEU.AND P2, PT, R14, 1.175494350822287508e-38, PT ;  /* 0x008000000e00780b */ /* 0x000fd60003f4e000 */
[----:B------:R-:W-:-:S04]  /*0280*/  @P1 FMUL R14, R14, 0.25 ;  /* 0x3e8000000e0e1820 */ /* 0x000fc80000400000 */
[----:B------:R-:W-:-:S06]  /*0290*/  @!P2 FMUL R14, R14, 16777216 ;  /* 0x4b8000000e0ea820 */ /* 0x000fcc0000400000 */
[----:B------:R-:W0:Y:S01]  /*02a0*/  MUFU.RCP R14, R14 ;  /* 0x0000000e000e7308 */ /* 0x000e220000001000 */
[----:B------:R-:W-:Y:S01]  /*02b0*/  FSEL R5, R5, 1, P1 ;  /* 0x3f80000005057808 */ /* 0x000fe20000800000 */
[----:B----4-:R-:W-:-:S04]  /*02c0*/  FADD R0, -R17, R0 ;  /* 0x0000000011007221 */ /* 0x010fc80000000100 */
[----:B------:R-:W-:-:S04]  /*02d0*/  @!P2 FMUL R5, R5, 16777216 ;  /* 0x4b8000000505a820 */ /* 0x000fc80000400000 */
[----:B0-----:R-:W-:-:S04]  /*02e0*/  FMUL R5, R14, R5 ;  /* 0x000000050e057220 */ /* 0x001fc80000400000 */
[----:B------:R-:W-:-:S04]  /*02f0*/  FMUL R0, R0, R5 ;  /* 0x0000000500007220 */ /* 0x000fc80000400000 */
[----:B-----5:R-:W-:-:S05]  /*0300*/  FFMA R0, R0, R10, R11 ;  /* 0x0000000a00007223 */ /* 0x020fca000000000b */
[----:B------:R-:W-:-:S04]  /*0310*/  FSETP.GEU.AND P1, PT, R0, RZ, PT ;  /* 0x000000ff0000720b */ /* 0x000fc80003f2e000 */
[----:B------:R-:W-:Y:S01]  /*0320*/  FSEL R5, R0, RZ, P1 ;  /* 0x000000ff00057208 */ /* 0x000fe20000800000 */
[----:B------:R-:W-:Y:S08]  /*0330*/  @P0 EXIT ;  /* 0x000000000000094d */ /* 0x000ff00003800000 */
[----:B------:R-:W-:Y:S01]  /*0340*/  STG.E desc[UR4][R2.64], R5 ;  /* 0x0000000502007986 */ /* 0x000fe2000c101904 */
[----:B------:R-:W-:Y:S05]  /*0350*/  EXIT ;  /* 0x000000000000794d */ /* 0x000fea0003800000 */
.L_x_0:
[----:B------:R-:W-:-:S00]  /*0360*/  BRA `(.L_x_0) ;  /* 0xfffffffc00fc7947 */ /* 0x000fc0000383ffff */
[----:B------:R-:W-:-:S00]  /*0370*/  NOP ;  /* 0x0000000000007918 */ /* 0x000fc00000000000 */
        /* <DEDUP_REMOVED lines=8> */
.L_x_1:


//--------------------- .nv.global.init           --------------------------
	.section	.nv.global.init,"aw",@progbits
.nv.global.init:
	.type		_$_str,@object
	.size		_$_str,(_$_str_$_2 - _$_str)
_$_str:
        /*0000*/ 	.byte	0x5f, 0x5f, 0x43, 0x55, 0x44, 0x41, 0x5f, 0x46, 0x54, 0x5a, 0x00
	.type		_$_str_$_2,@object
	.size		_$_str_$_2,(.L_1 - _$_str_$_2)
_$_str_$_2:
        /*000b*/ 	.byte	0x5f, 0x5f, 0x43, 0x55, 0x44, 0x41, 0x5f, 0x50, 0x52, 0x45, 0x43, 0x5f, 0x53, 0x51, 0x52, 0x54
        /*001b*/ 	.byte	0x00
.L_1:


//--------------------- .nv.constant0.triton_poi_fused__native_batch_norm_legit_no_training_relu_19 --------------------------
	.section	.nv.constant0.triton_poi_fused__native_batch_norm_legit_no_training_relu_19,"a",@progbits
	.sectionflags	@""
	.align	4
.nv.constant0.triton_poi_fused__native_batch_norm_legit_no_training_relu_19:
	.zero		580
